	.headerflags	@"EF_CUDA_TEXMODE_UNIFIED EF_CUDA_64BIT_ADDRESS EF_CUDA_ACCELERATORS EF_CUDA_SM90 EF_CUDA_VIRTUAL_SM(EF_CUDA_SM90)"
	.elftype	@"ET_EXEC"


//--------------------- .nv.info                  --------------------------
	.section	.nv.info,"",@"SHT_CUDA_INFO"
	.align	4


	//----- nvinfo : EIATTR_REGCOUNT
	.align		4
        /*0000*/ 	.byte	0x04, 0x2f
        /*0002*/ 	.short	(.L_3 - .L_2)
	.align		4
.L_2:
        /*0004*/ 	.word	index@(triton_poi_fused__native_batch_norm_legit_no_training_12)
        /*0008*/ 	.word	0x00000020


	//----- nvinfo : EIATTR_MIN_STACK_SIZE
	.align		4
.L_3:
        /*000c*/ 	.byte	0x04, 0x12
        /*000e*/ 	.short	(.L_5 - .L_4)
	.align		4
.L_4:
        /*0010*/ 	.word	index@(triton_poi_fused__native_batch_norm_legit_no_training_12)
        /*0014*/ 	.word	0x00000000


	//----- nvinfo : EIATTR_FRAME_SIZE
	.align		4
.L_5:
        /*0018*/ 	.byte	0x04, 0x11
        /*001a*/ 	.short	(.L_7 - .L_6)
	.align		4
.L_6:
        /*001c*/ 	.word	index@(triton_poi_fused__native_batch_norm_legit_no_training_12)
        /*0020*/ 	.word	0x00000000


	//----- nvinfo : EIATTR_MIN_STACK_SIZE
	.align		4
.L_7:
        /*0024*/ 	.byte	0x04, 0x12
        /*0026*/ 	.short	(.L_9 - .L_8)
	.align		4
.L_8:
        /*0028*/ 	.word	index@(triton_poi_fused__native_batch_norm_legit_no_training_12)
        /*002c*/ 	.word	0x00000000
.L_9:


//--------------------- .nv.info.triton_poi_fused__native_batch_norm_legit_no_training_12 --------------------------
	.section	.nv.info.triton_poi_fused__native_batch_norm_legit_no_training_12,"",@"SHT_CUDA_INFO"
	.sectionflags	@""
	.align	4


	//----- nvinfo : EIATTR_CUDA_API_VERSION
	.align		4
        /*0000*/ 	.byte	0x04, 0x37
        /*0002*/ 	.short	(.L_11 - .L_10)
.L_10:
        /*0004*/ 	.word	0x0000007c


	//----- nvinfo : EIATTR_KPARAM_INFO
	.align		4
.L_11:
        /*0008*/ 	.byte	0x04, 0x17
        /*000a*/ 	.short	(.L_13 - .L_12)
.L_12:
        /*000c*/ 	.word	0x00000000
        /*0010*/ 	.short	0x0006
        /*0012*/ 	.short	0x0030
        /*0014*/ 	.byte	0x00, 0xf0, 0x11, 0x00


	//----- nvinfo : EIATTR_KPARAM_INFO
	.align		4
.L_13:
        /*0018*/ 	.byte	0x04, 0x17
        /*001a*/ 	.short	(.L_15 - .L_14)
.L_14:
        /*001c*/ 	.word	0x00000000
        /*0020*/ 	.short	0x0005
        /*0022*/ 	.short	0x0028
        /*0024*/ 	.byte	0x00, 0xf4, 0x21, 0x00


	//----- nvinfo : EIATTR_KPARAM_INFO
	.align		4
.L_15:
        /*0028*/ 	.byte	0x04, 0x17
        /*002a*/ 	.short	(.L_17 - .L_16)
.L_16:
        /*002c*/ 	.word	0x00000000
        /*0030*/ 	.short	0x0004
        /*0032*/ 	.short	0x0020
        /*0034*/ 	.byte	0x00, 0xf4, 0x21, 0x00


	//----- nvinfo : EIATTR_KPARAM_INFO
	.align		4
.L_17:
        /*0038*/ 	.byte	0x04, 0x17
        /*003a*/ 	.short	(.L_19 - .L_18)
.L_18:
        /*003c*/ 	.word	0x00000000
        /*0040*/ 	.short	0x0003
        /*0042*/ 	.short	0x0018
        /*0044*/ 	.byte	0x00, 0xf4, 0x21, 0x00


	//----- nvinfo : EIATTR_KPARAM_INFO
	.align		4
.L_19:
        /*0048*/ 	.byte	0x04, 0x17
        /*004a*/ 	.short	(.L_21 - .L_20)
.L_20:
        /*004c*/ 	.word	0x00000000
        /*0050*/ 	.short	0x0002
        /*0052*/ 	.short	0x0010
        /*0054*/ 	.byte	0x00, 0xf4, 0x21, 0x00


	//----- nvinfo : EIATTR_KPARAM_INFO
	.align		4
.L_21:
        /*0058*/ 	.byte	0x04, 0x17
        /*005a*/ 	.short	(.L_23 - .L_22)
.L_22:
        /*005c*/ 	.word	0x00000000
        /*0060*/ 	.short	0x0001
        /*0062*/ 	.short	0x0008
        /*0064*/ 	.byte	0x00, 0xf4, 0x21, 0x00


	//----- nvinfo : EIATTR_KPARAM_INFO
	.align		4
.L_23:
        /*0068*/ 	.byte	0x04, 0x17
        /*006a*/ 	.short	(.L_25 - .L_24)
.L_24:
        /*006c*/ 	.word	0x00000000
        /*0070*/ 	.short	0x0000
        /*0072*/ 	.short	0x0000
        /*0074*/ 	.byte	0x00, 0xf4, 0x21, 0x00


	//----- nvinfo : EIATTR_SPARSE_MMA_MASK
	.align		4
.L_25:
        /*0078*/ 	.byte	0x03, 0x50
        /*007a*/ 	.short	0x0000


	//----- nvinfo : EIATTR_MAXREG_COUNT
	.align		4
        /*007c*/ 	.byte	0x03, 0x1b
        /*007e*/ 	.short	0x00ff


	//----- nvinfo : EIATTR_EXIT_INSTR_OFFSETS
	.align		4
        /*0080*/ 	.byte	0x04, 0x1c
        /*0082*/ 	.short	(.L_27 - .L_26)


	//   ....[0]....
.L_26:
        /*0084*/ 	.word	0x00000610


	//----- nvinfo : EIATTR_REQNTID
	.align		4
.L_27:
        /*0088*/ 	.byte	0x04, 0x10
        /*008a*/ 	.short	(.L_29 - .L_28)
.L_28:
        /*008c*/ 	.word	0x00000080
        /*0090*/ 	.word	0x00000001
        /*0094*/ 	.word	0x00000001


	//----- nvinfo : EIATTR_CBANK_PARAM_SIZE
	.align		4
.L_29:
        /*0098*/ 	.byte	0x03, 0x19
        /*009a*/ 	.short	0x0034


	//----- nvinfo : EIATTR_PARAM_CBANK
	.align		4
        /*009c*/ 	.byte	0x04, 0x0a
        /*009e*/ 	.short	(.L_31 - .L_30)
	.align		4
.L_30:
        /*00a0*/ 	.word	index@(.nv.constant0.triton_poi_fused__native_batch_norm_legit_no_training_12)
        /*00a4*/ 	.short	0x0210
        /*00a6*/ 	.short	0x0034


	//----- nvinfo : EIATTR_SW_WAR
	.align		4
.L_31:
        /*00a8*/ 	.byte	0x04, 0x36
        /*00aa*/ 	.short	(.L_33 - .L_32)
.L_32:
        /*00ac*/ 	.word	0x00000008
.L_33:


//--------------------- .nv.callgraph             --------------------------
	.section	.nv.callgraph,"",@"SHT_CUDA_CALLGRAPH"
	.align	4
	.sectionentsize	8
	.align		4
        /*0000*/ 	.word	0x00000000
	.align		4
        /*0004*/ 	.word	0xffffffff
	.align		4
        /*0008*/ 	.word	0x00000000
	.align		4
        /*000c*/ 	.word	0xfffffffe
	.align		4
        /*0010*/ 	.word	0x00000000
	.align		4
        /*0014*/ 	.word	0xfffffffd
	.align		4
        /*0018*/ 	.word	0x00000000
	.align		4
        /*001c*/ 	.word	0xfffffffc


//--------------------- .nv.constant4             --------------------------
	.section	.nv.constant4,"a",@progbits
	.align	8
	.align		8
.nv.constant4:
        /*0000*/ 	.dword	_$_str
	.align		8
        /*0008*/ 	.dword	_$_str_$_2


//--------------------- .text.triton_poi_fused__native_batch_norm_legit_no_training_12 --------------------------
	.section	.text.triton_poi_fused__native_batch_norm_legit_no_training_12,"ax",@progbits
	.align	128
        .global         triton_poi_fused__native_batch_norm_legit_no_training_12
        .type           triton_poi_fused__native_batch_norm_legit_no_training_12,@function
        .size           triton_poi_fused__native_batch_norm_legit_no_training_12,(.L_x_1 - triton_poi_fused__native_batch_norm_legit_no_training_12)
        .other          triton_poi_fused__native_batch_norm_legit_no_training_12,@"STO_CUDA_ENTRY STV_DEFAULT"
triton_poi_fused__native_batch_norm_legit_no_training_12:
.text.triton_poi_fused__native_batch_norm_legit_no_training_12:
[----:B------:R-:W-:Y:S01]  /*0000*/  LDC R1, c[0x0][0x28] ;  /* 0x00000a00ff017b82 */ /* 0x000fe20000000800 */
[----:B------:R-:W1:Y:S07]  /*0010*/  S2R R0, SR_TID.X ;  /* 0x0000000000007919 */ /* 0x000e6e0000002100 */
[----:B------:R-:W2:Y:S01]  /*0020*/  LDC.64 R8, c[0x0][0x220] ;  /* 0x00008800ff087b82 */ /* 0x000ea20000000a00 */
[----:B------:R-:W-:Y:S01]  /*0030*/  ULDC.64 UR4, c[0x0][0x208] ;  /* 0x0000820000047ab9 */ /* 0x000fe20000000a00 */
[----:B------:R-:W3:Y:S06]  /*0040*/  S2R R5, SR_CTAID.X ;  /* 0x0000000000057919 */ /* 0x000eec0000002500 */
[----:B------:R-:W4:Y:S08]  /*0050*/  LDC.64 R16, c[0x0][0x218] ;  /* 0x00008600ff107b82 */ /* 0x000f300000000a00 */
[----:B------:R-:W5:Y:S08]  /*0060*/  LDC.64 R22, c[0x0][0x210] ;  /* 0x00008400ff167b82 */ /* 0x000f700000000a00 */
[----:B------:R-:W5:Y:S01]  /*0070*/  LDC.64 R20, c[0x0][0x228] ;  /* 0x00008a00ff147b82 */ /* 0x000f620000000a00 */
[----:B-1----:R-:W-:-:S07]  /*0080*/  SHF.L.U32 R0, R0, 0x2, RZ ;  /* 0x0000000200007819 */ /* 0x002fce00000006ff */
[----:B------:R-:W1:Y:S01]  /*0090*/  LDC.64 R24, c[0x0][0x230] ;  /* 0x00008c00ff187b82 */ /* 0x000e620000000a00 */
[----:B---3--:R-:W-:Y:S02]  /*00a0*/  SHF.R.S32.HI R3, RZ, 0x15, R5 ;  /* 0x00000015ff037819 */ /* 0x008fe40000011405 */
[----:B------:R-:W-:Y:S02]  /*00b0*/  LOP3.LUT R0, R0, 0x1fc, RZ, 0xc0, !PT ;  /* 0x000001fc00007812 */ /* 0x000fe400078ec0ff */
[----:B------:R-:W-:Y:S02]  /*00c0*/  SGXT R3, R3, 0x1 ;  /* 0x000000010303781a */ /* 0x000fe40000000200 */
[----:B------:R-:W-:-:S04]  /*00d0*/  LEA R0, R5, R0, 0xa ;  /* 0x0000000005007211 */ /* 0x000fc800078e50ff */
[----:B------:R-:W-:-:S04]  /*00e0*/  LEA.HI R3, R3, R0, RZ, 0x6 ;  /* 0x0000000003037211 */ /* 0x000fc800078f30ff */
[----:B------:R-:W-:-:S04]  /*00f0*/  LOP3.LUT R3, R3, 0xffffffc0, RZ, 0xc0, !PT ;  /* 0xffffffc003037812 */ /* 0x000fc800078ec0ff */
[----:B------:R-:W-:-:S05]  /*0100*/  IADD3 R3, R0, -R3, RZ ;  /* 0x8000000300037210 */ /* 0x000fca0007ffe0ff */
[----:B--2---:R-:W-:-:S05]  /*0110*/  IMAD.WIDE R8, R3, 0x4, R8 ;  /* 0x0000000403087825 */ /* 0x004fca00078e0208 */
[----:B------:R-:W2:Y:S01]  /*0120*/  LDG.E.EL.128 R4, desc[UR4][R8.64] ;  /* 0x0000000408047981 */ /* 0x000ea2000c2e1d00 */
[----:B------:R-:W-:Y:S01]  /*0130*/  HFMA2.MMA R2, -RZ, RZ, 1.625, 0 ;  /* 0x3e800000ff027435 */ /* 0x000fe200000001ff */
[----:B----4-:R-:W-:-:S04]  /*0140*/  IMAD.WIDE R16, R3, 0x4, R16 ;  /* 0x0000000403107825 */ /* 0x010fc800078e0210 */
[----:B-----5:R-:W-:Y:S02]  /*0150*/  IMAD.WIDE R22, R0, 0x4, R22 ;  /* 0x0000000400167825 */ /* 0x020fe400078e0216 */
[----:B------:R-:W3:Y:S04]  /*0160*/  LDG.E.EL.128 R16, desc[UR4][R16.64] ;  /* 0x0000000410107981 */ /* 0x000ee8000c2e1d00 */
[----:B------:R-:W3:Y:S04]  /*0170*/  LDG.E.128 R8, desc[UR4][R22.64+0x800] ;  /* 0x0008000416087981 */ /* 0x000ee8000c1e1d00 */
[----:B------:R4:W5:Y:S01]  /*0180*/  LDG.E.128 R12, desc[UR4][R22.64] ;  /* 0x00000004160c7981 */ /* 0x000962000c1e1d00 */
[----:B0-----:R-:W-:-:S04]  /*0190*/  IMAD.WIDE R20, R3, 0x4, R20 ;  /* 0x0000000403147825 */ /* 0x001fc800078e0214 */
[----:B-1----:R-:W-:-:S06]  /*01a0*/  IMAD.WIDE R24, R3, 0x4, R24 ;  /* 0x0000000403187825 */ /* 0x002fcc00078e0218 */
[----:B------:R-:W3:Y:S01]  /*01b0*/  LDG.E.EL.128 R24, desc[UR4][R24.64] ;  /* 0x0000000418187981 */ /* 0x000ee2000c2e1d00 */
[----:B--2---:R-:W-:Y:S01]  /*01c0*/  FADD R5, R5, 0.0010000000474974513054 ;  /* 0x3a83126f05057421 */ /* 0x004fe20000000000 */
[----:B------:R-:W-:Y:S01]  /*01d0*/  FADD R6, R6, 0.0010000000474974513054 ;  /* 0x3a83126f06067421 */ /* 0x000fe20000000000 */
[----:B------:R-:W-:-:S04]  /*01e0*/  FADD R4, R4, 0.0010000000474974513054 ;  /* 0x3a83126f04047421 */ /* 0x000fc80000000000 */
[----:B------:R-:W0:Y:S08]  /*01f0*/  MUFU.SQRT R5, R5 ;  /* 0x0000000500057308 */ /* 0x000e300000002000 */
[----:B------:R-:W1:Y:S01]  /*0200*/  MUFU.SQRT R6, R6 ;  /* 0x0000000600067308 */ /* 0x000e620000002000 */
[----:B0-----:R-:W-:-:S07]  /*0210*/  FSETP.GT.AND P1, PT, R5, 8.50705917302346158658e+37, PT ;  /* 0x7e8000000500780b */ /* 0x001fce0003f24000 */
[----:B------:R-:W0:Y:S01]  /*0220*/  MUFU.SQRT R4, R4 ;  /* 0x0000000400047308 */ /* 0x000e220000002000 */
[C---:B------:R-:W-:Y:S02]  /*0230*/  FSETP.GEU.AND P4, PT, R5.reuse, 1.175494350822287508e-38, PT ;  /* 0x008000000500780b */ /* 0x040fe40003f8e000 */
[C---:B-1----:R-:W-:Y:S02]  /*0240*/  FSETP.GT.AND P2, PT, R6.reuse, 8.50705917302346158658e+37, PT ;  /* 0x7e8000000600780b */ /* 0x042fe40003f44000 */
[----:B------:R-:W-:Y:S01]  /*0250*/  FSETP.GEU.AND P5, PT, R6, 1.175494350822287508e-38, PT ;  /* 0x008000000600780b */ /* 0x000fe20003fae000 */
[----:B------:R-:W-:Y:S01]  /*0260*/  @P1 FMUL R5, R5, 0.25 ;  /* 0x3e80000005051820 */ /* 0x000fe20000400000 */
[----:B----4-:R-:W-:Y:S02]  /*0270*/  FSEL R22, R2, 1, P1 ;  /* 0x3f80000002167808 */ /* 0x010fe40000800000 */
[----:B0-----:R-:W-:-:S05]  /*0280*/  FSETP.GT.AND P0, PT, R4, 8.50705917302346158658e+37, PT ;  /* 0x7e8000000400780b */ /* 0x001fca0003f04000 */
[----:B------:R-:W-:Y:S01]  /*0290*/  @!P4 FMUL R5, R5, 16777216 ;  /* 0x4b8000000505c820 */ /* 0x000fe20000400000 */
[----:B------:R-:W-:Y:S01]  /*02a0*/  FSETP.GEU.AND P3, PT, R4, 1.175494350822287508e-38, PT ;  /* 0x008000000400780b */ /* 0x000fe20003f6e000 */
[----:B------:R-:W-:-:S04]  /*02b0*/  @P2 FMUL R6, R6, 0.25 ;  /* 0x3e80000006062820 */ /* 0x000fc80000400000 */
[----:B------:R-:W-:Y:S01]  /*02c0*/  @!P5 FMUL R6, R6, 16777216 ;  /* 0x4b8000000606d820 */ /* 0x000fe20000400000 */
[----:B------:R-:W0:Y:S01]  /*02d0*/  MUFU.RCP R5, R5 ;  /* 0x0000000500057308 */ /* 0x000e220000001000 */
[----:B------:R-:W-:Y:S01]  /*02e0*/  FSEL R23, R2, 1, P2 ;  /* 0x3f80000002177808 */ /* 0x000fe20001000000 */
[----:B------:R-:W-:Y:S01]  /*02f0*/  @!P4 FMUL R22, R22, 16777216 ;  /* 0x4b8000001616c820 */ /* 0x000fe20000400000 */
[----:B------:R-:W-:-:S05]  /*0300*/  @P0 FMUL R4, R4, 0.25 ;  /* 0x3e80000004040820 */ /* 0x000fca0000400000 */
[----:B------:R-:W1:Y:S01]  /*0310*/  MUFU.RCP R6, R6 ;  /* 0x0000000600067308 */ /* 0x000e620000001000 */
[----:B------:R-:W-:Y:S01]  /*0320*/  @!P5 FMUL R23, R23, 16777216 ;  /* 0x4b8000001717d820 */ /* 0x000fe20000400000 */
[----:B------:R-:W-:Y:S01]  /*0330*/  @!P3 FMUL R4, R4, 16777216 ;  /* 0x4b8000000404b820 */ /* 0x000fe20000400000 */
[----:B0-----:R-:W-:-:S05]  /*0340*/  FMUL R5, R5, R22 ;  /* 0x0000001605057220 */ /* 0x001fca0000400000 */
[----:B------:R-:W0:Y:S01]  /*0350*/  MUFU.RCP R4, R4 ;  /* 0x0000000400047308 */ /* 0x000e220000001000 */
[----:B-1----:R-:W-:Y:S02]  /*0360*/  FMUL R6, R6, R23 ;  /* 0x0000001706067220 */ /* 0x002fe40000400000 */
[----:B------:R-:W2:Y:S01]  /*0370*/  LDG.E.EL.128 R20, desc[UR4][R20.64] ;  /* 0x0000000414147981 */ /* 0x000ea2000c2e1d00 */
[----:B------:R-:W-:-:S05]  /*0380*/  FSEL R3, R2, 1, P0 ;  /* 0x3f80000002037808 */ /* 0x000fca0000000000 */
[----:B------:R-:W-:-:S04]  /*0390*/  @!P3 FMUL R3, R3, 16777216 ;  /* 0x4b8000000303b820 */ /* 0x000fc80000400000 */
[----:B0-----:R-:W-:Y:S01]  /*03a0*/  FMUL R4, R4, R3 ;  /* 0x0000000304047220 */ /* 0x001fe20000400000 */
[----:B------:R-:W-:-:S04]  /*03b0*/  FADD R3, R7, 0.0010000000474974513054 ;  /* 0x3a83126f07037421 */ /* 0x000fc80000000000 */
[----:B------:R-:W0:Y:S02]  /*03c0*/  MUFU.SQRT R29, R3 ;  /* 0x00000003001d7308 */ /* 0x000e240000002000 */
[C---:B0-----:R-:W-:Y:S02]  /*03d0*/  FSETP.GT.AND P0, PT, R29.reuse, 8.50705917302346158658e+37, PT ;  /* 0x7e8000001d00780b */ /* 0x041fe40003f04000 */
[----:B------:R-:W-:-:S11]  /*03e0*/  FSETP.GEU.AND P1, PT, R29, 1.175494350822287508e-38, PT ;  /* 0x008000001d00780b */ /* 0x000fd60003f2e000 */
[----:B------:R-:W-:-:S04]  /*03f0*/  @P0 FMUL R29, R29, 0.25 ;  /* 0x3e8000001d1d0820 */ /* 0x000fc80000400000 */
[----:B------:R-:W-:-:S04]  /*0400*/  @!P1 FMUL R29, R29, 16777216 ;  /* 0x4b8000001d1d9820 */ /* 0x000fc80000400000 */
[----:B------:R-:W0:Y:S01]  /*0410*/  MUFU.RCP R7, R29 ;  /* 0x0000001d00077308 */ /* 0x000e220000001000 */
[----:B------:R-:W-:-:S05]  /*0420*/  FSEL R2, R2, 1, P0 ;  /* 0x3f80000002027808 */ /* 0x000fca0000000000 */
[----:B------:R-:W-:-:S04]  /*0430*/  @!P1 FMUL R2, R2, 16777216 ;  /* 0x4b80000002029820 */ /* 0x000fc80000400000 */
[----:B0-----:R-:W-:Y:S02]  /*0440*/  FMUL R7, R7, R2 ;  /* 0x0000000207077220 */ /* 0x001fe40000400000 */
[----:B------:R-:W0:Y:S01]  /*0450*/  LDC.64 R2, c[0x0][0x238] ;  /* 0x00008e00ff027b82 */ /* 0x000e220000000a00 */
[--C-:B---3--:R-:W-:Y:S01]  /*0460*/  FADD R28, R11, -R19.reuse ;  /* 0x800000130b1c7221 */ /* 0x108fe20000000000 */
[----:B------:R-:W-:Y:S01]  /*0470*/  FADD R11, R10, -R18 ;  /* 0x800000120a0b7221 */ /* 0x000fe20000000000 */
[--C-:B------:R-:W-:Y:S01]  /*0480*/  FADD R10, R8, -R16.reuse ;  /* 0x80000010080a7221 */ /* 0x100fe20000000000 */
[----:B-----5:R-:W-:Y:S01]  /*0490*/  FADD R15, R15, -R19 ;  /* 0x800000130f0f7221 */ /* 0x020fe20000000000 */
[----:B------:R-:W-:Y:S01]  /*04a0*/  FADD R16, R12, -R16 ;  /* 0x800000100c107221 */ /* 0x000fe20000000000 */
[----:B------:R-:W-:Y:S01]  /*04b0*/  FADD R19, R14, -R18 ;  /* 0x800000120e137221 */ /* 0x000fe20000000000 */
[--C-:B------:R-:W-:Y:S01]  /*04c0*/  FADD R12, R13, -R17.reuse ;  /* 0x800000110d0c7221 */ /* 0x100fe20000000000 */
[----:B------:R-:W-:Y:S01]  /*04d0*/  FADD R8, R9, -R17 ;  /* 0x8000001109087221 */ /* 0x000fe20000000000 */
[-C--:B------:R-:W-:Y:S01]  /*04e0*/  FMUL R9, R10, R4.reuse ;  /* 0x000000040a097220 */ /* 0x080fe20000400000 */
[----:B------:R-:W-:Y:S01]  /*04f0*/  FMUL R13, R16, R4 ;  /* 0x00000004100d7220 */ /* 0x000fe20000400000 */
[----:B------:R-:W-:Y:S01]  /*0500*/  FMUL R12, R12, R5 ;  /* 0x000000050c0c7220 */ /* 0x000fe20000400000 */
[-C--:B------:R-:W-:Y:S01]  /*0510*/  FMUL R19, R19, R6.reuse ;  /* 0x0000000613137220 */ /* 0x080fe20000400000 */
[----:B------:R-:W-:Y:S01]  /*0520*/  FMUL R10, R15, R7 ;  /* 0x000000070f0a7220 */ /* 0x000fe20000400000 */
[----:B------:R-:W-:Y:S01]  /*0530*/  FMUL R8, R8, R5 ;  /* 0x0000000508087220 */ /* 0x000fe20000400000 */
[----:B------:R-:W-:Y:S01]  /*0540*/  FMUL R11, R11, R6 ;  /* 0x000000060b0b7220 */ /* 0x000fe20000400000 */
[----:B------:R-:W-:Y:S01]  /*0550*/  FMUL R28, R28, R7 ;  /* 0x000000071c1c7220 */ /* 0x000fe20000400000 */
[----:B0-----:R-:W-:-:S04]  /*0560*/  IMAD.WIDE R2, R0, 0x4, R2 ;  /* 0x0000000400027825 */ /* 0x001fc800078e0202 */
[----:B--2---:R-:W-:Y:S01]  /*0570*/  FFMA R4, R20, R13, R24 ;  /* 0x0000000d14047223 */ /* 0x004fe20000000018 */
[----:B------:R-:W-:Y:S01]  /*0580*/  FFMA R5, R21, R12, R25 ;  /* 0x0000000c15057223 */ /* 0x000fe20000000019 */
[----:B------:R-:W-:Y:S01]  /*0590*/  FFMA R6, R22, R19, R26 ;  /* 0x0000001316067223 */ /* 0x000fe2000000001a */
[----:B------:R-:W-:Y:S01]  /*05a0*/  FFMA R7, R23, R10, R27 ;  /* 0x0000000a17077223 */ /* 0x000fe2000000001b */
[----:B------:R-:W-:Y:S01]  /*05b0*/  FFMA R20, R20, R9, R24 ;  /* 0x0000000914147223 */ /* 0x000fe20000000018 */
[----:B------:R-:W-:Y:S01]  /*05c0*/  FFMA R21, R21, R8, R25 ;  /* 0x0000000815157223 */ /* 0x000fe20000000019 */
[----:B------:R-:W-:Y:S01]  /*05d0*/  FFMA R22, R22, R11, R26 ;  /* 0x0000000b16167223 */ /* 0x000fe2000000001a */
[----:B------:R-:W-:Y:S01]  /*05e0*/  FFMA R23, R23, R28, R27 ;  /* 0x0000001c17177223 */ /* 0x000fe2000000001b */
[----:B------:R-:W-:Y:S04]  /*05f0*/  STG.E.128 desc[UR4][R2.64], R4 ;  /* 0x0000000402007986 */ /* 0x000fe8000c101d04 */
[----:B------:R-:W-:Y:S01]  /*0600*/  STG.E.128 desc[UR4][R2.64+0x800], R20 ;  /* 0x0008001402007986 */ /* 0x000fe2000c101d04 */
[----:B------:R-:W-:Y:S05]  /*0610*/  EXIT ;  /* 0x000000000000794d */ /* 0x000fea0003800000 */
.L_x_0:
[----:B------:R-:W-:-:S00]  /*0620*/  BRA `(.L_x_0) ;  /* 0xfffffffc00fc7947 */ /* 0x000fc0000383ffff */
[----:B------:R-:W-:-:S00]  /*0630*/  NOP ;  /* 0x0000000000007918 */ /* 0x000fc00000000000 */
        /* <DEDUP_REMOVED lines=12> */
.L_x_1:


//--------------------- .nv.global.init           --------------------------
	.section	.nv.global.init,"aw",@progbits
.nv.global.init:
	.type		_$_str,@object
	.size		_$_str,(_$_str_$_2 - _$_str)
_$_str:
        /*0000*/ 	.byte	0x5f, 0x5f, 0x43, 0x55, 0x44, 0x41, 0x5f, 0x46, 0x54, 0x5a, 0x00
	.type		_$_str_$_2,@object
	.size		_$_str_$_2,(.L_1 - _$_str_$_2)
_$_str_$_2:
        /*000b*/ 	.byte	0x5f, 0x5f, 0x43, 0x55, 0x44, 0x41, 0x5f, 0x50, 0x52, 0x45, 0x43, 0x5f, 0x53, 0x51, 0x52, 0x54
        /*001b*/ 	.byte	0x00
.L_1:


//--------------------- .nv.constant0.triton_poi_fused__native_batch_norm_legit_no_training_12 --------------------------
	.section	.nv.constant0.triton_poi_fused__native_batch_norm_legit_no_training_12,"a",@progbits
	.sectionflags	@""
	.align	4
.nv.constant0.triton_poi_fused__native_batch_norm_legit_no_training_12:
	.zero		580
